//
// Generated by NVIDIA NVVM Compiler
//
// Compiler Build ID: CL-36424714
// Cuda compilation tools, release 13.0, V13.0.88
// Based on NVVM 20.0.0
//

.version 9.0
.target sm_100
.address_size 64

	// .globl	_Z6renderPfPiS0_

.visible .entry _Z6renderPfPiS0_(
	.param .u64 .ptr .align 1 _Z6renderPfPiS0__param_0,
	.param .u64 .ptr .align 1 _Z6renderPfPiS0__param_1,
	.param .u64 .ptr .align 1 _Z6renderPfPiS0__param_2
)
{
	.reg .pred 	%p<3>;
	.reg .b32 	%r<17>;
	.reg .b32 	%f<7>;
	.reg .b64 	%rd<9>;

	ld.param.u64 	%rd2, [_Z6renderPfPiS0__param_0];
	ld.param.u64 	%rd3, [_Z6renderPfPiS0__param_1];
	ld.param.u64 	%rd4, [_Z6renderPfPiS0__param_2];
	cvta.to.global.u64 	%rd1, %rd4;
	cvta.to.global.u64 	%rd5, %rd3;
	mov.u32 	%r4, %tid.x;
	mov.u32 	%r5, %ntid.x;
	mov.u32 	%r6, %ctaid.x;
	mad.lo.s32 	%r1, %r5, %r6, %r4;
	mov.u32 	%r7, %tid.y;
	mov.u32 	%r8, %ntid.y;
	mov.u32 	%r9, %ctaid.y;
	mad.lo.s32 	%r2, %r8, %r9, %r7;
	ld.global.u32 	%r3, [%rd5];
	setp.ge.s32 	%p1, %r1, %r3;
	@%p1 bra 	$L__BB0_3;
	ld.global.u32 	%r10, [%rd1];
	setp.ge.s32 	%p2, %r2, %r10;
	@%p2 bra 	$L__BB0_3;
	mad.lo.s32 	%r11, %r3, %r2, %r1;
	mul.lo.s32 	%r12, %r11, 3;
	cvt.rn.f32.s32 	%f1, %r1;
	add.s32 	%r13, %r3, -1;
	cvt.rn.f32.s32 	%f2, %r13;
	div.rn.f32 	%f3, %f1, %f2;
	cvta.to.global.u64 	%rd6, %rd2;
	mul.wide.s32 	%rd7, %r12, 4;
	add.s64 	%rd8, %rd6, %rd7;
	st.global.f32 	[%rd8], %f3;
	cvt.rn.f32.u32 	%f4, %r2;
	ld.global.u32 	%r14, [%rd1];
	add.s32 	%r15, %r14, -1;
	cvt.rn.f32.s32 	%f5, %r15;
	div.rn.f32 	%f6, %f4, %f5;
	st.global.f32 	[%rd8+4], %f6;
	mov.b32 	%r16, 1048576000;
	st.global.u32 	[%rd8+8], %r16;
$L__BB0_3:
	ret;

}


// ===== COMPILED SASS (sm_100) =====

	.target	sm_100

	.elftype	@"ET_EXEC"


//--------------------- .note.nv.tkinfo           --------------------------
	.section	.note.nv.tkinfo,"",@"SHT_NOTE"
	.sectionflags	@"SHF_NOTE_NV_TKINFO"
	.tkinfo
        /*0018*/ 	.word	0x00000002
        /*0030*/ 	.string	""
        /*0030*/ 	.string	"ptxas"
        /*0030*/ 	.string	"Cuda compilation tools, release 13.0, V13.0.88"
        /*0030*/ 	.string	"Build cuda_13.0.r13.0/compiler.36424714_0"
        /*0030*/ 	.string	"-arch sm_100 -m 64 "



//--------------------- .note.nv.cuinfo           --------------------------
	.section	.note.nv.cuinfo,"",@"SHT_NOTE"
	.sectionflags	@"SHF_NOTE_NV_CUINFO"
        /*0018*/ 	.short	0x0002
        /*001a*/ 	.short	0x0064
        /*001c*/ 	.short	0x0082
	.zero		2


//--------------------- .nv.info                  --------------------------
	.section	.nv.info,"",@"SHT_CUDA_INFO"
	.align	4


	//----- nvinfo : EIATTR_REGCOUNT
	.align		4
        /*0000*/ 	.byte	0x04, 0x2f
        /*0002*/ 	.short	(.L_1 - .L_0)
	.align		4
.L_0:
        /*0004*/ 	.word	index@(_Z6renderPfPiS0_)
        /*0008*/ 	.word	0x00000011


	//----- nvinfo : EIATTR_FRAME_SIZE
	.align		4
.L_1:
        /*000c*/ 	.byte	0x04, 0x11
        /*000e*/ 	.short	(.L_3 - .L_2)
	.align		4
.L_2:
        /*0010*/ 	.word	index@($__internal_0_$__cuda_sm3x_div_rn_noftz_f32_slowpath)
        /*0014*/ 	.word	0x00000000


	//----- nvinfo : EIATTR_FRAME_SIZE
	.align		4
.L_3:
        /*0018*/ 	.byte	0x04, 0x11
        /*001a*/ 	.short	(.L_5 - .L_4)
	.align		4
.L_4:
        /*001c*/ 	.word	index@(_Z6renderPfPiS0_)
        /*0020*/ 	.word	0x00000000


	//----- nvinfo : EIATTR_MIN_STACK_SIZE
	.align		4
.L_5:
        /*0024*/ 	.byte	0x04, 0x12
        /*0026*/ 	.short	(.L_7 - .L_6)
	.align		4
.L_6:
        /*0028*/ 	.word	index@(_Z6renderPfPiS0_)
        /*002c*/ 	.word	0x00000000
.L_7:


//--------------------- .nv.compat                --------------------------
	.section	.nv.compat,"",@"SHT_CUDA_COMPAT_INFO"
	.align	4
        /*0000*/ 	.byte	0x02, 0x09, 0x00, 0x00, 0x02, 0x02, 0x01, 0x00, 0x02, 0x05, 0x05, 0x00, 0x03, 0x07, 0x01, 0x01
        /*0010*/ 	.byte	0x02, 0x03, 0x00, 0x00, 0x02, 0x06, 0x01, 0x00, 0x04, 0x0b, 0x08, 0x00, 0x01, 0x00, 0x00, 0x00
        /*0020*/ 	.byte	0x00, 0x00, 0x00, 0x00


//--------------------- .nv.info._Z6renderPfPiS0_ --------------------------
	.section	.nv.info._Z6renderPfPiS0_,"",@"SHT_CUDA_INFO"
	.sectionflags	@""
	.align	4


	//----- nvinfo : EIATTR_CUDA_API_VERSION
	.align		4
        /*0000*/ 	.byte	0x04, 0x37
        /*0002*/ 	.short	(.L_9 - .L_8)
.L_8:
        /*0004*/ 	.word	0x00000082


	//----- nvinfo : EIATTR_KPARAM_INFO
	.align		4
.L_9:
        /*0008*/ 	.byte	0x04, 0x17
        /*000a*/ 	.short	(.L_11 - .L_10)
.L_10:
        /*000c*/ 	.word	0x00000000
        /*0010*/ 	.short	0x0002
        /*0012*/ 	.short	0x0010
        /*0014*/ 	.byte	0x00, 0xf5, 0x21, 0x00


	//----- nvinfo : EIATTR_KPARAM_INFO
	.align		4
.L_11:
        /*0018*/ 	.byte	0x04, 0x17
        /*001a*/ 	.short	(.L_13 - .L_12)
.L_12:
        /*001c*/ 	.word	0x00000000
        /*0020*/ 	.short	0x0001
        /*0022*/ 	.short	0x0008
        /*0024*/ 	.byte	0x00, 0xf5, 0x21, 0x00


	//----- nvinfo : EIATTR_KPARAM_INFO
	.align		4
.L_13:
        /*0028*/ 	.byte	0x04, 0x17
        /*002a*/ 	.short	(.L_15 - .L_14)
.L_14:
        /*002c*/ 	.word	0x00000000
        /*0030*/ 	.short	0x0000
        /*0032*/ 	.short	0x0000
        /*0034*/ 	.byte	0x00, 0xf5, 0x21, 0x00


	//----- nvinfo : EIATTR_SPARSE_MMA_MASK
	.align		4
.L_15:
        /*0038*/ 	.byte	0x03, 0x50
        /*003a*/ 	.short	0x0000


	//----- nvinfo : EIATTR_MAXREG_COUNT
	.align		4
        /*003c*/ 	.byte	0x03, 0x1b
        /*003e*/ 	.short	0x00ff


	//----- nvinfo : EIATTR_MERCURY_ISA_VERSION
	.align		4
        /*0040*/ 	.byte	0x03, 0x5f
        /*0042*/ 	.short	0x0101


	//----- nvinfo : EIATTR_VRC_CTA_INIT_COUNT
	.align		4
        /*0044*/ 	.byte	0x02, 0x4a
	.zero		1
	.zero		1


	//----- nvinfo : EIATTR_EXIT_INSTR_OFFSETS
	.align		4
        /*0048*/ 	.byte	0x04, 0x1c
        /*004a*/ 	.short	(.L_17 - .L_16)


	//   ....[0]....
.L_16:
        /*004c*/ 	.word	0x000000d0


	//   ....[1]....
        /*0050*/ 	.word	0x00000110


	//   ....[2]....
        /*0054*/ 	.word	0x000003e0


	//----- nvinfo : EIATTR_CRS_STACK_SIZE
	.align		4
.L_17:
        /*0058*/ 	.byte	0x04, 0x1e
        /*005a*/ 	.short	(.L_19 - .L_18)
.L_18:
        /*005c*/ 	.word	0x00000000


	//----- nvinfo : EIATTR_CBANK_PARAM_SIZE
	.align		4
.L_19:
        /*0060*/ 	.byte	0x03, 0x19
        /*0062*/ 	.short	0x0018


	//----- nvinfo : EIATTR_PARAM_CBANK
	.align		4
        /*0064*/ 	.byte	0x04, 0x0a
        /*0066*/ 	.short	(.L_21 - .L_20)
	.align		4
.L_20:
        /*0068*/ 	.word	index@(.nv.constant0._Z6renderPfPiS0_)
        /*006c*/ 	.short	0x0380
        /*006e*/ 	.short	0x0018


	//----- nvinfo : EIATTR_SW_WAR
	.align		4
.L_21:
        /*0070*/ 	.byte	0x04, 0x36
        /*0072*/ 	.short	(.L_23 - .L_22)
.L_22:
        /*0074*/ 	.word	0x00000008
.L_23:


//--------------------- .nv.callgraph             --------------------------
	.section	.nv.callgraph,"",@"SHT_CUDA_CALLGRAPH"
	.align	4
	.sectionentsize	8
	.align		4
        /*0000*/ 	.word	0x00000000
	.align		4
        /*0004*/ 	.word	0xffffffff
	.align		4
        /*0008*/ 	.word	0x00000000
	.align		4
        /*000c*/ 	.word	0xfffffffe
	.align		4
        /*0010*/ 	.word	0x00000000
	.align		4
        /*0014*/ 	.word	0xfffffffd
	.align		4
        /*0018*/ 	.word	0x00000000
	.align		4
        /*001c*/ 	.word	0xfffffffc


//--------------------- .text._Z6renderPfPiS0_    --------------------------
	.section	.text._Z6renderPfPiS0_,"ax",@progbits
	.align	128
        .global         _Z6renderPfPiS0_
        .type           _Z6renderPfPiS0_,@function
        .size           _Z6renderPfPiS0_,(.L_x_16 - _Z6renderPfPiS0_)
        .other          _Z6renderPfPiS0_,@"STO_CUDA_ENTRY STV_DEFAULT"
_Z6renderPfPiS0_:
.text._Z6renderPfPiS0_:
[----:B------:R-:W-:Y:S08]  /*0000*/  LDC R1, c[0x0][0x37c] ;  /* 0x0000df00ff017b82 */ /* 0x000ff00000000800 */
[----:B------:R-:W0:Y:S01]  /*0010*/  LDC.64 R4, c[0x0][0x388] ;  /* 0x0000e200ff047b82 */ /* 0x000e220000000a00 */
[----:B------:R-:W0:Y:S02]  /*0020*/  LDCU.64 UR4, c[0x0][0x358] ;  /* 0x00006b00ff0477ac */ /* 0x000e240008000a00 */
[----:B0-----:R-:W2:Y:S01]  /*0030*/  LDG.E R6, desc[UR4][R4.64] ;  /* 0x0000000404067981 */ /* 0x001ea2000c1e1900 */
[----:B------:R-:W0:Y:S01]  /*0040*/  LDCU UR6, c[0x0][0x360] ;  /* 0x00006c00ff0677ac */ /* 0x000e220008000800 */
[----:B------:R-:W0:Y:S01]  /*0050*/  S2R R3, SR_TID.X ;  /* 0x0000000000037919 */ /* 0x000e220000002100 */
[----:B------:R-:W1:Y:S01]  /*0060*/  LDCU UR7, c[0x0][0x364] ;  /* 0x00006c80ff0777ac */ /* 0x000e620008000800 */
[----:B------:R-:W0:Y:S01]  /*0070*/  S2R R0, SR_CTAID.X ;  /* 0x0000000000007919 */ /* 0x000e220000002500 */
[----:B------:R-:W1:Y:S01]  /*0080*/  S2R R2, SR_TID.Y ;  /* 0x0000000000027919 */ /* 0x000e620000002200 */
[----:B------:R-:W1:Y:S01]  /*0090*/  S2R R7, SR_CTAID.Y ;  /* 0x0000000000077919 */ /* 0x000e620000002600 */
[----:B0-----:R-:W-:-:S02]  /*00a0*/  IMAD R3, R0, UR6, R3 ;  /* 0x0000000600037c24 */ /* 0x001fc4000f8e0203 */
[----:B-1----:R-:W-:-:S03]  /*00b0*/  IMAD R2, R7, UR7, R2 ;  /* 0x0000000707027c24 */ /* 0x002fc6000f8e0202 */
[----:B--2---:R-:W-:-:S13]  /*00c0*/  ISETP.GE.AND P0, PT, R3, R6, PT ;  /* 0x000000060300720c */ /* 0x004fda0003f06270 */
[----:B------:R-:W-:Y:S05]  /*00d0*/  @P0 EXIT ;  /* 0x000000000000094d */ /* 0x000fea0003800000 */
[----:B------:R-:W0:Y:S02]  /*00e0*/  LDC.64 R4, c[0x0][0x390] ;  /* 0x0000e400ff047b82 */ /* 0x000e240000000a00 */
[----:B0-----:R-:W2:Y:S02]  /*00f0*/  LDG.E R5, desc[UR4][R4.64] ;  /* 0x0000000404057981 */ /* 0x001ea4000c1e1900 */
[----:B--2---:R-:W-:-:S13]  /*0100*/  ISETP.GE.AND P0, PT, R2, R5, PT ;  /* 0x000000050200720c */ /* 0x004fda0003f06270 */
[----:B------:R-:W-:Y:S05]  /*0110*/  @P0 EXIT ;  /* 0x000000000000094d */ /* 0x000fea0003800000 */
[----:B------:R-:W-:Y:S01]  /*0120*/  VIADD R0, R6, 0xffffffff ;  /* 0xffffffff06007836 */ /* 0x000fe20000000000 */
[----:B------:R-:W-:Y:S04]  /*0130*/  BSSY.RECONVERGENT B0, `(.L_x_0) ;  /* 0x0000011000007945 */ /* 0x000fe80003800200 */
[----:B------:R-:W-:Y:S02]  /*0140*/  I2FP.F32.S32 R5, R0 ;  /* 0x0000000000057245 */ /* 0x000fe40000201400 */
[----:B------:R-:W-:Y:S02]  /*0150*/  I2FP.F32.S32 R0, R3 ;  /* 0x0000000300007245 */ /* 0x000fe40000201400 */
[----:B------:R-:W0:Y:S08]  /*0160*/  MUFU.RCP R4, R5 ;  /* 0x0000000500047308 */ /* 0x000e300000001000 */
[----:B------:R-:W1:Y:S01]  /*0170*/  FCHK P0, R0, R5 ;  /* 0x0000000500007302 */ /* 0x000e620000000000 */
[----:B0-----:R-:W-:-:S04]  /*0180*/  FFMA R7, -R5, R4, 1 ;  /* 0x3f80000005077423 */ /* 0x001fc80000000104 */
[----:B------:R-:W-:Y:S01]  /*0190*/  FFMA R7, R4, R7, R4 ;  /* 0x0000000704077223 */ /* 0x000fe20000000004 */
[----:B------:R-:W-:-:S03]  /*01a0*/  IMAD R4, R2, R6, R3 ;  /* 0x0000000602047224 */ /* 0x000fc600078e0203 */
[----:B------:R-:W-:Y:S01]  /*01b0*/  FFMA R8, R0, R7, RZ ;  /* 0x0000000700087223 */ /* 0x000fe200000000ff */
[----:B------:R-:W-:-:S03]  /*01c0*/  IMAD R4, R4, 0x3, RZ ;  /* 0x0000000304047824 */ /* 0x000fc600078e02ff */
[----:B------:R-:W-:-:S04]  /*01d0*/  FFMA R3, -R5, R8, R0 ;  /* 0x0000000805037223 */ /* 0x000fc80000000100 */
[----:B------:R-:W-:Y:S01]  /*01e0*/  FFMA R3, R7, R3, R8 ;  /* 0x0000000307037223 */ /* 0x000fe20000000008 */
[----:B-1----:R-:W-:Y:S06]  /*01f0*/  @!P0 BRA `(.L_x_1) ;  /* 0x0000000000108947 */ /* 0x002fec0003800000 */
[----:B------:R-:W-:Y:S01]  /*0200*/  IMAD.MOV.U32 R3, RZ, RZ, R5 ;  /* 0x000000ffff037224 */ /* 0x000fe200078e0005 */
[----:B------:R-:W-:-:S07]  /*0210*/  MOV R6, 0x230 ;  /* 0x0000023000067802 */ /* 0x000fce0000000f00 */
[----:B------:R-:W-:Y:S05]  /*0220*/  CALL.REL.NOINC `($__internal_0_$__cuda_sm3x_div_rn_noftz_f32_slowpath) ;  /* 0x0000000000707944 */ /* 0x000fea0003c00000 */
[----:B------:R-:W-:-:S07]  /*0230*/  IMAD.MOV.U32 R3, RZ, RZ, R0 ;  /* 0x000000ffff037224 */ /* 0x000fce00078e0000 */
.L_x_1:
[----:B------:R-:W-:Y:S05]  /*0240*/  BSYNC.RECONVERGENT B0 ;  /* 0x0000000000007941 */ /* 0x000fea0003800200 */
.L_x_0:
[----:B------:R-:W0:Y:S08]  /*0250*/  LDC.64 R6, c[0x0][0x380] ;  /* 0x0000e000ff067b82 */ /* 0x000e300000000a00 */
[----:B------:R-:W1:Y:S01]  /*0260*/  LDC.64 R8, c[0x0][0x390] ;  /* 0x0000e400ff087b82 */ /* 0x000e620000000a00 */
[----:B0-----:R-:W-:-:S05]  /*0270*/  IMAD.WIDE R4, R4, 0x4, R6 ;  /* 0x0000000404047825 */ /* 0x001fca00078e0206 */
[----:B------:R0:W-:Y:S04]  /*0280*/  STG.E desc[UR4][R4.64], R3 ;  /* 0x0000000304007986 */ /* 0x0001e8000c101904 */
[----:B-1----:R-:W2:Y:S01]  /*0290*/  LDG.E R8, desc[UR4][R8.64] ;  /* 0x0000000408087981 */ /* 0x002ea2000c1e1900 */
[----:B------:R-:W-:Y:S01]  /*02a0*/  BSSY.RECONVERGENT B0, `(.L_x_2) ;  /* 0x0000010000007945 */ /* 0x000fe20003800200 */
[----:B--2---:R-:W-:-:S05]  /*02b0*/  VIADD R0, R8, 0xffffffff ;  /* 0xffffffff08007836 */ /* 0x004fca0000000000 */
[----:B------:R-:W-:Y:S02]  /*02c0*/  I2FP.F32.S32 R7, R0 ;  /* 0x0000000000077245 */ /* 0x000fe40000201400 */
[----:B------:R-:W-:Y:S02]  /*02d0*/  I2FP.F32.U32 R0, R2 ;  /* 0x0000000200007245 */ /* 0x000fe40000201000 */
[----:B------:R-:W1:Y:S08]  /*02e0*/  MUFU.RCP R6, R7 ;  /* 0x0000000700067308 */ /* 0x000e700000001000 */
[----:B------:R-:W2:Y:S01]  /*02f0*/  FCHK P0, R0, R7 ;  /* 0x0000000700007302 */ /* 0x000ea20000000000 */
[----:B-1----:R-:W-:-:S04]  /*0300*/  FFMA R11, -R7, R6, 1 ;  /* 0x3f800000070b7423 */ /* 0x002fc80000000106 */
[----:B------:R-:W-:-:S04]  /*0310*/  FFMA R11, R6, R11, R6 ;  /* 0x0000000b060b7223 */ /* 0x000fc80000000006 */
[----:B------:R-:W-:-:S04]  /*0320*/  FFMA R2, R0, R11, RZ ;  /* 0x0000000b00027223 */ /* 0x000fc800000000ff */
[----:B------:R-:W-:-:S04]  /*0330*/  FFMA R6, -R7, R2, R0 ;  /* 0x0000000207067223 */ /* 0x000fc80000000100 */
[----:B------:R-:W-:Y:S01]  /*0340*/  FFMA R11, R11, R6, R2 ;  /* 0x000000060b0b7223 */ /* 0x000fe20000000002 */
[----:B0-2---:R-:W-:Y:S06]  /*0350*/  @!P0 BRA `(.L_x_3) ;  /* 0x0000000000108947 */ /* 0x005fec0003800000 */
[----:B------:R-:W-:Y:S01]  /*0360*/  IMAD.MOV.U32 R3, RZ, RZ, R7 ;  /* 0x000000ffff037224 */ /* 0x000fe200078e0007 */
[----:B------:R-:W-:-:S07]  /*0370*/  MOV R6, 0x390 ;  /* 0x0000039000067802 */ /* 0x000fce0000000f00 */
[----:B------:R-:W-:Y:S05]  /*0380*/  CALL.REL.NOINC `($__internal_0_$__cuda_sm3x_div_rn_noftz_f32_slowpath) ;  /* 0x0000000000187944 */ /* 0x000fea0003c00000 */
[----:B------:R-:W-:-:S07]  /*0390*/  IMAD.MOV.U32 R11, RZ, RZ, R0 ;  /* 0x000000ffff0b7224 */ /* 0x000fce00078e0000 */
.L_x_3:
[----:B------:R-:W-:Y:S05]  /*03a0*/  BSYNC.RECONVERGENT B0 ;  /* 0x0000000000007941 */ /* 0x000fea0003800200 */
.L_x_2:
[----:B------:R-:W-:Y:S01]  /*03b0*/  IMAD.MOV.U32 R3, RZ, RZ, 0x3e800000 ;  /* 0x3e800000ff037424 */ /* 0x000fe200078e00ff */
[----:B------:R-:W-:Y:S04]  /*03c0*/  STG.E desc[UR4][R4.64+0x4], R11 ;  /* 0x0000040b04007986 */ /* 0x000fe8000c101904 */
[----:B------:R-:W-:Y:S01]  /*03d0*/  STG.E desc[UR4][R4.64+0x8], R3 ;  /* 0x0000080304007986 */ /* 0x000fe2000c101904 */
[----:B------:R-:W-:Y:S05]  /*03e0*/  EXIT ;  /* 0x000000000000794d */ /* 0x000fea0003800000 */
        .weak           $__internal_0_$__cuda_sm3x_div_rn_noftz_f32_slowpath
        .type           $__internal_0_$__cuda_sm3x_div_rn_noftz_f32_slowpath,@function
        .size           $__internal_0_$__cuda_sm3x_div_rn_noftz_f32_slowpath,(.L_x_16 - $__internal_0_$__cuda_sm3x_div_rn_noftz_f32_slowpath)
$__internal_0_$__cuda_sm3x_div_rn_noftz_f32_slowpath:
[----:B------:R-:W-:Y:S01]  /*03f0*/  SHF.R.U32.HI R8, RZ, 0x17, R3 ;  /* 0x00000017ff087819 */ /* 0x000fe20000011603 */
[----:B------:R-:W-:Y:S01]  /*0400*/  BSSY.RECONVERGENT B1, `(.L_x_4) ;  /* 0x0000062000017945 */ /* 0x000fe20003800200 */
[----:B------:R-:W-:Y:S02]  /*0410*/  SHF.R.U32.HI R7, RZ, 0x17, R0 ;  /* 0x00000017ff077819 */ /* 0x000fe40000011600 */
[----:B------:R-:W-:Y:S02]  /*0420*/  LOP3.LUT R12, R8, 0xff, RZ, 0xc0, !PT ;  /* 0x000000ff080c7812 */ /* 0x000fe400078ec0ff */
[----:B------:R-:W-:-:S03]  /*0430*/  LOP3.LUT R10, R7, 0xff, RZ, 0xc0, !PT ;  /* 0x000000ff070a7812 */ /* 0x000fc600078ec0ff */
[----:B------:R-:W-:Y:S02]  /*0440*/  VIADD R9, R12, 0xffffffff ;  /* 0xffffffff0c097836 */ /* 0x000fe40000000000 */
[----:B------:R-:W-:-:S03]  /*0450*/  VIADD R8, R10, 0xffffffff ;  /* 0xffffffff0a087836 */ /* 0x000fc60000000000 */
[----:B------:R-:W-:-:S04]  /*0460*/  ISETP.GT.U32.AND P0, PT, R9, 0xfd, PT ;  /* 0x000000fd0900780c */ /* 0x000fc80003f04070 */
[----:B------:R-:W-:-:S13]  /*0470*/  ISETP.GT.U32.OR P0, PT, R8, 0xfd, P0 ;  /* 0x000000fd0800780c */ /* 0x000fda0000704470 */
[----:B------:R-:W-:Y:S01]  /*0480*/  @!P0 IMAD.MOV.U32 R7, RZ, RZ, RZ ;  /* 0x000000ffff078224 */ /* 0x000fe200078e00ff */
[----:B------:R-:W-:Y:S06]  /*0490*/  @!P0 BRA `(.L_x_5) ;  /* 0x00000000005c8947 */ /* 0x000fec0003800000 */
[----:B------:R-:W-:Y:S02]  /*04a0*/  FSETP.GTU.FTZ.AND P0, PT, |R0|, +INF , PT ;  /* 0x7f8000000000780b */ /* 0x000fe40003f1c200 */
[----:B------:R-:W-:-:S04]  /*04b0*/  FSETP.GTU.FTZ.AND P1, PT, |R3|, +INF , PT ;  /* 0x7f8000000300780b */ /* 0x000fc80003f3c200 */
[----:B------:R-:W-:-:S13]  /*04c0*/  PLOP3.LUT P0, PT, P0, P1, PT, 0xf8, 0x8f ;  /* 0x00000000008f781c */ /* 0x000fda0000703f70 */
[----:B------:R-:W-:Y:S05]  /*04d0*/  @P0 BRA `(.L_x_6) ;  /* 0x00000004004c0947 */ /* 0x000fea0003800000 */
[----:B------:R-:W-:-:S13]  /*04e0*/  LOP3.LUT P0, RZ, R3, 0x7fffffff, R0, 0xc8, !PT ;  /* 0x7fffffff03ff7812 */ /* 0x000fda000780c800 */
[----:B------:R-:W-:Y:S05]  /*04f0*/  @!P0 BRA `(.L_x_7) ;  /* 0x00000004003c8947 */ /* 0x000fea0003800000 */
[C---:B------:R-:W-:Y:S02]  /*0500*/  FSETP.NEU.FTZ.AND P2, PT, |R0|.reuse, +INF , PT ;  /* 0x7f8000000000780b */ /* 0x040fe40003f5d200 */
[----:B------:R-:W-:Y:S02]  /*0510*/  FSETP.NEU.FTZ.AND P1, PT, |R3|, +INF , PT ;  /* 0x7f8000000300780b */ /* 0x000fe40003f3d200 */
[----:B------:R-:W-:-:S11]  /*0520*/  FSETP.NEU.FTZ.AND P0, PT, |R0|, +INF , PT ;  /* 0x7f8000000000780b */ /* 0x000fd60003f1d200 */
[----:B------:R-:W-:Y:S05]  /*0530*/  @!P1 BRA !P2, `(.L_x_7) ;  /* 0x00000004002c9947 */ /* 0x000fea0005000000 */
[----:B------:R-:W-:-:S04]  /*0540*/  LOP3.LUT P2, RZ, R0, 0x7fffffff, RZ, 0xc0, !PT ;  /* 0x7fffffff00ff7812 */ /* 0x000fc8000784c0ff */
[----:B------:R-:W-:-:S13]  /*0550*/  PLOP3.LUT P1, PT, P1, P2, PT, 0x2f, 0xf2 ;  /* 0x0000000000f2781c */ /* 0x000fda0000f24577 */
[----:B------:R-:W-:Y:S05]  /*0560*/  @P1 BRA `(.L_x_8) ;  /* 0x0000000400181947 */ /* 0x000fea0003800000 */
[----:B------:R-:W-:-:S04]  /*0570*/  LOP3.LUT P1, RZ, R3, 0x7fffffff, RZ, 0xc0, !PT ;  /* 0x7fffffff03ff7812 */ /* 0x000fc8000782c0ff */
[----:B------:R-:W-:-:S13]  /*0580*/  PLOP3.LUT P0, PT, P0, P1, PT, 0x2f, 0xf2 ;  /* 0x0000000000f2781c */ /* 0x000fda0000702577 */
[----:B------:R-:W-:Y:S05]  /*0590*/  @P0 BRA `(.L_x_9) ;  /* 0x0000000400000947 */ /* 0x000fea0003800000 */
[----:B------:R-:W-:Y:S02]  /*05a0*/  ISETP.GE.AND P0, PT, R8, RZ, PT ;  /* 0x000000ff0800720c */ /* 0x000fe40003f06270 */
[----:B------:R-:W-:-:S11]  /*05b0*/  ISETP.GE.AND P1, PT, R9, RZ, PT ;  /* 0x000000ff0900720c */ /* 0x000fd60003f26270 */
[----:B------:R-:W-:Y:S02]  /*05c0*/  @P0 IMAD.MOV.U32 R7, RZ, RZ, RZ ;  /* 0x000000ffff070224 */ /* 0x000fe400078e00ff */
[----:B------:R-:W-:Y:S01]  /*05d0*/  @!P0 FFMA R0, R0, 1.84467440737095516160e+19, RZ ;  /* 0x5f80000000008823 */ /* 0x000fe200000000ff */
[----:B------:R-:W-:Y:S02]  /*05e0*/  @!P0 IMAD.MOV.U32 R7, RZ, RZ, -0x40 ;  /* 0xffffffc0ff078424 */ /* 0x000fe400078e00ff */
[----:B------:R-:W-:Y:S02]  /*05f0*/  @!P1 FFMA R3, R3, 1.84467440737095516160e+19, RZ ;  /* 0x5f80000003039823 */ /* 0x000fe400000000ff */
[----:B------:R-:W-:-:S07]  /*0600*/  @!P1 VIADD R7, R7, 0x40 ;  /* 0x0000004007079836 */ /* 0x000fce0000000000 */
.L_x_5:
[----:B------:R-:W-:Y:S01]  /*0610*/  LEA R8, R12, 0xc0800000, 0x17 ;  /* 0xc08000000c087811 */ /* 0x000fe200078eb8ff */
[----:B------:R-:W-:Y:S04]  /*0620*/  BSSY.RECONVERGENT B2, `(.L_x_10) ;  /* 0x0000036000027945 */ /* 0x000fe80003800200 */
[----:B------:R-:W-:Y:S02]  /*0630*/  IMAD.IADD R8, R3, 0x1, -R8 ;  /* 0x0000000103087824 */ /* 0x000fe400078e0a08 */
[----:B------:R-:W-:Y:S02]  /*0640*/  VIADD R3, R10, 0xffffff81 ;  /* 0xffffff810a037836 */ /* 0x000fe40000000000 */
[----:B------:R0:W1:Y:S01]  /*0650*/  MUFU.RCP R9, R8 ;  /* 0x0000000800097308 */ /* 0x0000620000001000 */
[----:B------:R-:W-:Y:S01]  /*0660*/  FADD.FTZ R11, -R8, -RZ ;  /* 0x800000ff080b7221 */ /* 0x000fe20000010100 */
[C---:B------:R-:W-:Y:S01]  /*0670*/  IMAD R0, R3.reuse, -0x800000, R0 ;  /* 0xff80000003007824 */ /* 0x040fe200078e0200 */
[----:B0-----:R-:W-:-:S05]  /*0680*/  IADD3 R8, PT, PT, R3, 0x7f, -R12 ;  /* 0x0000007f03087810 */ /* 0x001fca0007ffe80c */
[----:B------:R-:W-:Y:S02]  /*0690*/  IMAD.IADD R8, R8, 0x1, R7 ;  /* 0x0000000108087824 */ /* 0x000fe400078e0207 */
[----:B-1----:R-:W-:-:S04]  /*06a0*/  FFMA R10, R9, R11, 1 ;  /* 0x3f800000090a7423 */ /* 0x002fc8000000000b */
[----:B------:R-:W-:-:S04]  /*06b0*/  FFMA R14, R9, R10, R9 ;  /* 0x0000000a090e7223 */ /* 0x000fc80000000009 */
[----:B------:R-:W-:-:S04]  /*06c0*/  FFMA R9, R0, R14, RZ ;  /* 0x0000000e00097223 */ /* 0x000fc800000000ff */
[----:B------:R-:W-:-:S04]  /*06d0*/  FFMA R10, R11, R9, R0 ;  /* 0x000000090b0a7223 */ /* 0x000fc80000000000 */
[----:B------:R-:W-:-:S04]  /*06e0*/  FFMA R9, R14, R10, R9 ;  /* 0x0000000a0e097223 */ /* 0x000fc80000000009 */
[----:B------:R-:W-:-:S04]  /*06f0*/  FFMA R10, R11, R9, R0 ;  /* 0x000000090b0a7223 */ /* 0x000fc80000000000 */
[----:B------:R-:W-:-:S05]  /*0700*/  FFMA R0, R14, R10, R9 ;  /* 0x0000000a0e007223 */ /* 0x000fca0000000009 */
[----:B------:R-:W-:-:S04]  /*0710*/  SHF.R.U32.HI R3, RZ, 0x17, R0 ;  /* 0x00000017ff037819 */ /* 0x000fc80000011600 */
[----:B------:R-:W-:-:S05]  /*0720*/  LOP3.LUT R3, R3, 0xff, RZ, 0xc0, !PT ;  /* 0x000000ff03037812 */ /* 0x000fca00078ec0ff */
[----:B------:R-:W-:-:S04]  /*0730*/  IMAD.IADD R11, R3, 0x1, R8 ;  /* 0x00000001030b7824 */ /* 0x000fc800078e0208 */
[----:B------:R-:W-:-:S05]  /*0740*/  VIADD R3, R11, 0xffffffff ;  /* 0xffffffff0b037836 */ /* 0x000fca0000000000 */
[----:B------:R-:W-:-:S13]  /*0750*/  ISETP.GE.U32.AND P0, PT, R3, 0xfe, PT ;  /* 0x000000fe0300780c */ /* 0x000fda0003f06070 */
[----:B------:R-:W-:Y:S05]  /*0760*/  @!P0 BRA `(.L_x_11) ;  /* 0x0000000000808947 */ /* 0x000fea0003800000 */
[----:B------:R-:W-:-:S13]  /*0770*/  ISETP.GT.AND P0, PT, R11, 0xfe, PT ;  /* 0x000000fe0b00780c */ /* 0x000fda0003f04270 */
[----:B------:R-:W-:Y:S05]  /*0780*/  @P0 BRA `(.L_x_12) ;  /* 0x00000000006c0947 */ /* 0x000fea0003800000 */
[----:B------:R-:W-:-:S13]  /*0790*/  ISETP.GE.AND P0, PT, R11, 0x1, PT ;  /* 0x000000010b00780c */ /* 0x000fda0003f06270 */
[----:B------:R-:W-:Y:S05]  /*07a0*/  @P0 BRA `(.L_x_13) ;  /* 0x0000000000740947 */ /* 0x000fea0003800000 */
[----:B------:R-:W-:Y:S02]  /*07b0*/  ISETP.GE.AND P0, PT, R11, -0x18, PT ;  /* 0xffffffe80b00780c */ /* 0x000fe40003f06270 */
[----:B------:R-:W-:-:S11]  /*07c0*/  LOP3.LUT R0, R0, 0x80000000, RZ, 0xc0, !PT ;  /* 0x8000000000007812 */ /* 0x000fd600078ec0ff */
[----:B------:R-:W-:Y:S05]  /*07d0*/  @!P0 BRA `(.L_x_13) ;  /* 0x0000000000688947 */ /* 0x000fea0003800000 */
[CCC-:B------:R-:W-:Y:S01]  /*07e0*/  FFMA.RZ R3, R14.reuse, R10.reuse, R9.reuse ;  /* 0x0000000a0e037223 */ /* 0x1c0fe2000000c009 */
[CCC-:B------:R-:W-:Y:S01]  /*07f0*/  FFMA.RM R8, R14.reuse, R10.reuse, R9.reuse ;  /* 0x0000000a0e087223 */ /* 0x1c0fe20000004009 */
[C---:B------:R-:W-:Y:S02]  /*0800*/  ISETP.NE.AND P2, PT, R11.reuse, RZ, PT ;  /* 0x000000ff0b00720c */ /* 0x040fe40003f45270 */
[----:B------:R-:W-:Y:S02]  /*0810*/  ISETP.NE.AND P1, PT, R11, RZ, PT ;  /* 0x000000ff0b00720c */ /* 0x000fe40003f25270 */
[----:B------:R-:W-:Y:S01]  /*0820*/  LOP3.LUT R7, R3, 0x7fffff, RZ, 0xc0, !PT ;  /* 0x007fffff03077812 */ /* 0x000fe200078ec0ff */
[----:B------:R-:W-:Y:S01]  /*0830*/  FFMA.RP R3, R14, R10, R9 ;  /* 0x0000000a0e037223 */ /* 0x000fe20000008009 */
[----:B------:R-:W-:Y:S02]  /*0840*/  VIADD R10, R11, 0x20 ;  /* 0x000000200b0a7836 */ /* 0x000fe40000000000 */
[----:B------:R-:W-:Y:S01]  /*0850*/  LOP3.LUT R7, R7, 0x800000, RZ, 0xfc, !PT ;  /* 0x0080000007077812 */ /* 0x000fe200078efcff */
[----:B------:R-:W-:Y:S01]  /*0860*/  IMAD.MOV R9, RZ, RZ, -R11 ;  /* 0x000000ffff097224 */ /* 0x000fe200078e0a0b */
[----:B------:R-:W-:-:S02]  /*0870*/  FSETP.NEU.FTZ.AND P0, PT, R3, R8, PT ;  /* 0x000000080300720b */ /* 0x000fc40003f1d000 */
[----:B------:R-:W-:Y:S02]  /*0880*/  SHF.L.U32 R10, R7, R10, RZ ;  /* 0x0000000a070a7219 */ /* 0x000fe400000006ff */
[----:B------:R-:W-:Y:S02]  /*0890*/  SEL R8, R9, RZ, P2 ;  /* 0x000000ff09087207 */ /* 0x000fe40001000000 */
[----:B------:R-:W-:Y:S02]  /*08a0*/  ISETP.NE.AND P1, PT, R10, RZ, P1 ;  /* 0x000000ff0a00720c */ /* 0x000fe40000f25270 */
[----:B------:R-:W-:Y:S02]  /*08b0*/  SHF.R.U32.HI R8, RZ, R8, R7 ;  /* 0x00000008ff087219 */ /* 0x000fe40000011607 */
[----:B------:R-:W-:Y:S02]  /*08c0*/  PLOP3.LUT P0, PT, P0, P1, PT, 0xf8, 0x8f ;  /* 0x00000000008f781c */ /* 0x000fe40000703f70 */
[----:B------:R-:W-:-:S02]  /*08d0*/  SHF.R.U32.HI R10, RZ, 0x1, R8 ;  /* 0x00000001ff0a7819 */ /* 0x000fc40000011608 */
[----:B------:R-:W-:-:S04]  /*08e0*/  SEL R3, RZ, 0x1, !P0 ;  /* 0x00000001ff037807 */ /* 0x000fc80004000000 */
[----:B------:R-:W-:-:S04]  /*08f0*/  LOP3.LUT R3, R3, 0x1, R10, 0xf8, !PT ;  /* 0x0000000103037812 */ /* 0x000fc800078ef80a */
[----:B------:R-:W-:-:S05]  /*0900*/  LOP3.LUT R3, R3, R8, RZ, 0xc0, !PT ;  /* 0x0000000803037212 */ /* 0x000fca00078ec0ff */
[----:B------:R-:W-:-:S05]  /*0910*/  IMAD.IADD R3, R10, 0x1, R3 ;  /* 0x000000010a037824 */ /* 0x000fca00078e0203 */
[----:B------:R-:W-:Y:S01]  /*0920*/  LOP3.LUT R0, R3, R0, RZ, 0xfc, !PT ;  /* 0x0000000003007212 */ /* 0x000fe200078efcff */
[----:B------:R-:W-:Y:S06]  /*0930*/  BRA `(.L_x_13) ;  /* 0x0000000000107947 */ /* 0x000fec0003800000 */
.L_x_12:
[----:B------:R-:W-:-:S04]  /*0940*/  LOP3.LUT R0, R0, 0x80000000, RZ, 0xc0, !PT ;  /* 0x8000000000007812 */ /* 0x000fc800078ec0ff */
[----:B------:R-:W-:Y:S01]  /*0950*/  LOP3.LUT R0, R0, 0x7f800000, RZ, 0xfc, !PT ;  /* 0x7f80000000007812 */ /* 0x000fe200078efcff */
[----:B------:R-:W-:Y:S06]  /*0960*/  BRA `(.L_x_13) ;  /* 0x0000000000047947 */ /* 0x000fec0003800000 */
.L_x_11:
[----:B------:R-:W-:-:S07]  /*0970*/  IMAD R0, R8, 0x800000, R0 ;  /* 0x0080000008007824 */ /* 0x000fce00078e0200 */
.L_x_13:
[----:B------:R-:W-:Y:S05]  /*0980*/  BSYNC.RECONVERGENT B2 ;  /* 0x0000000000027941 */ /* 0x000fea0003800200 */
.L_x_10:
[----:B------:R-:W-:Y:S05]  /*0990*/  BRA `(.L_x_14) ;  /* 0x0000000000207947 */ /* 0x000fea0003800000 */
.L_x_9:
[----:B------:R-:W-:-:S04]  /*09a0*/  LOP3.LUT R0, R3, 0x80000000, R0, 0x48, !PT ;  /* 0x8000000003007812 */ /* 0x000fc800078e4800 */
[----:B------:R-:W-:Y:S01]  /*09b0*/  LOP3.LUT R0, R0, 0x7f800000, RZ, 0xfc, !PT ;  /* 0x7f80000000007812 */ /* 0x000fe200078efcff */
[----:B------:R-:W-:Y:S06]  /*09c0*/  BRA `(.L_x_14) ;  /* 0x0000000000147947 */ /* 0x000fec0003800000 */
.L_x_8:
[----:B------:R-:W-:Y:S01]  /*09d0*/  LOP3.LUT R0, R3, 0x80000000, R0, 0x48, !PT ;  /* 0x8000000003007812 */ /* 0x000fe200078e4800 */
[----:B------:R-:W-:Y:S06]  /*09e0*/  BRA `(.L_x_14) ;  /* 0x00000000000c7947 */ /* 0x000fec0003800000 */
.L_x_7:
[----:B------:R-:W0:Y:S01]  /*09f0*/  MUFU.RSQ R0, -QNAN ;  /* 0xffc0000000007908 */ /* 0x000e220000001400 */
[----:B------:R-:W-:Y:S05]  /*0a00*/  BRA `(.L_x_14) ;  /* 0x0000000000047947 */ /* 0x000fea0003800000 */
.L_x_6:
[----:B------:R-:W-:-:S07]  /*0a10*/  FADD.FTZ R0, R0, R3 ;  /* 0x0000000300007221 */ /* 0x000fce0000010000 */
.L_x_14:
[----:B------:R-:W-:Y:S05]  /*0a20*/  BSYNC.RECONVERGENT B1 ;  /* 0x0000000000017941 */ /* 0x000fea0003800200 */
.L_x_4:
[----:B------:R-:W-:-:S04]  /*0a30*/  IMAD.MOV.U32 R7, RZ, RZ, 0x0 ;  /* 0x00000000ff077424 */ /* 0x000fc800078e00ff */
[----:B0-----:R-:W-:Y:S05]  /*0a40*/  RET.REL.NODEC R6 `(_Z6renderPfPiS0_) ;  /* 0xfffffff4066c7950 */ /* 0x001fea0003c3ffff */
.L_x_15:
[----:B------:R-:W-:-:S00]  /*0a50*/  BRA `(.L_x_15) ;  /* 0xfffffffc00fc7947 */ /* 0x000fc0000383ffff */
[----:B------:R-:W-:-:S00]  /*0a60*/  NOP ;  /* 0x0000000000007918 */ /* 0x000fc00000000000 */
        /* <DEDUP_REMOVED lines=9> */
.L_x_16:


//--------------------- .nv.shared.reserved.0     --------------------------
	.section	.nv.shared.reserved.0,"aw",@nobits
	.weak		__nv_reservedSMEM_offset_0_alias
	.size		__nv_reservedSMEM_offset_0_alias, 0, 64
	.other		__nv_reservedSMEM_offset_0_alias,@"STO_CUDA_RESERVED_SHARED STV_DEFAULT"
__nv_reservedSMEM_offset_0_alias:
	.zero		0
	.zero		64


//--------------------- .nv.constant0._Z6renderPfPiS0_ --------------------------
	.section	.nv.constant0._Z6renderPfPiS0_,"a",@progbits
	.sectionflags	@""
	.align	4
.nv.constant0._Z6renderPfPiS0_:
	.zero		920


//--------------------- SYMBOLS --------------------------

	.type		.nv.reservedSmem.offset0,@object
	.size		.nv.reservedSmem.offset0,0x4
